//
// Generated by NVIDIA NVVM Compiler
//
// Compiler Build ID: CL-36424714
// Cuda compilation tools, release 13.0, V13.0.88
// Based on NVVM 20.0.0
//

.version 9.0
.target sm_100
.address_size 64

	// .globl	_Z17helloWorldFromGPUv
.extern .func  (.param .b32 func_retval0) vprintf
(
	.param .b64 vprintf_param_0,
	.param .b64 vprintf_param_1
)
;
.global .align 1 .b8 $str[40] = {72, 101, 108, 108, 111, 44, 32, 87, 111, 114, 108, 100, 33, 32, 102, 114, 111, 109, 32, 98, 108, 111, 99, 107, 32, 37, 100, 44, 32, 116, 104, 114, 101, 97, 100, 32, 37, 100, 10};

.visible .entry _Z17helloWorldFromGPUv()
{
	.local .align 8 .b8 	__local_depot0[8];
	.reg .b64 	%SP;
	.reg .b64 	%SPL;
	.reg .b32 	%r<5>;
	.reg .b64 	%rd<5>;

	mov.u64 	%SPL, __local_depot0;
	cvta.local.u64 	%SP, %SPL;
	add.u64 	%rd1, %SP, 0;
	add.u64 	%rd2, %SPL, 0;
	mov.u32 	%r1, %ctaid.x;
	mov.u32 	%r2, %tid.x;
	st.local.v2.u32 	[%rd2], {%r1, %r2};
	mov.u64 	%rd3, $str;
	cvta.global.u64 	%rd4, %rd3;
	{ // callseq 0, 0
	.param .b64 param0;
	st.param.b64 	[param0], %rd4;
	.param .b64 param1;
	st.param.b64 	[param1], %rd1;
	.param .b32 retval0;
	call.uni (retval0), 
	vprintf, 
	(
	param0, 
	param1
	);
	ld.param.b32 	%r3, [retval0];
	} // callseq 0
	ret;

}


// ===== COMPILED SASS (sm_100) =====

	.target	sm_100

	.elftype	@"ET_EXEC"


//--------------------- .note.nv.tkinfo           --------------------------
	.section	.note.nv.tkinfo,"",@"SHT_NOTE"
	.sectionflags	@"SHF_NOTE_NV_TKINFO"
	.tkinfo
        /*0018*/ 	.word	0x00000002
        /*0030*/ 	.string	""
        /*0030*/ 	.string	"ptxas"
        /*0030*/ 	.string	"Cuda compilation tools, release 13.0, V13.0.88"
        /*0030*/ 	.string	"Build cuda_13.0.r13.0/compiler.36424714_0"
        /*0030*/ 	.string	"-arch sm_100 -m 64 "



//--------------------- .note.nv.cuinfo           --------------------------
	.section	.note.nv.cuinfo,"",@"SHT_NOTE"
	.sectionflags	@"SHF_NOTE_NV_CUINFO"
        /*0018*/ 	.short	0x0002
        /*001a*/ 	.short	0x0064
        /*001c*/ 	.short	0x0082
	.zero		2


//--------------------- .nv.info                  --------------------------
	.section	.nv.info,"",@"SHT_CUDA_INFO"
	.align	4


	//----- nvinfo : EIATTR_REGCOUNT
	.align		4
        /*0000*/ 	.byte	0x04, 0x2f
        /*0002*/ 	.short	(.L_2 - .L_1)
	.align		4
.L_1:
        /*0004*/ 	.word	index@(_Z17helloWorldFromGPUv)
        /*0008*/ 	.word	0x00000018


	//----- nvinfo : EIATTR_FRAME_SIZE
	.align		4
.L_2:
        /*000c*/ 	.byte	0x04, 0x11
        /*000e*/ 	.short	(.L_4 - .L_3)
	.align		4
.L_3:
        /*0010*/ 	.word	index@(_Z17helloWorldFromGPUv)
        /*0014*/ 	.word	0x00000008


	//----- nvinfo : EIATTR_MIN_STACK_SIZE
	.align		4
.L_4:
        /*0018*/ 	.byte	0x04, 0x12
        /*001a*/ 	.short	(.L_6 - .L_5)
	.align		4
.L_5:
        /*001c*/ 	.word	index@(_Z17helloWorldFromGPUv)
        /*0020*/ 	.word	0x00000008
.L_6:


//--------------------- .nv.compat                --------------------------
	.section	.nv.compat,"",@"SHT_CUDA_COMPAT_INFO"
	.align	4
        /*0000*/ 	.byte	0x02, 0x09, 0x00, 0x00, 0x02, 0x02, 0x01, 0x00, 0x02, 0x05, 0x05, 0x00, 0x03, 0x07, 0x01, 0x01
        /*0010*/ 	.byte	0x02, 0x03, 0x00, 0x00, 0x02, 0x06, 0x01, 0x00, 0x04, 0x0b, 0x08, 0x00, 0x09, 0x00, 0x00, 0x00
        /*0020*/ 	.byte	0x00, 0x00, 0x00, 0x00


//--------------------- .nv.info._Z17helloWorldFromGPUv --------------------------
	.section	.nv.info._Z17helloWorldFromGPUv,"",@"SHT_CUDA_INFO"
	.sectionflags	@""
	.align	4


	//----- nvinfo : EIATTR_CUDA_API_VERSION
	.align		4
        /*0000*/ 	.byte	0x04, 0x37
        /*0002*/ 	.short	(.L_8 - .L_7)
.L_7:
        /*0004*/ 	.word	0x00000082


	//----- nvinfo : EIATTR_SPARSE_MMA_MASK
	.align		4
.L_8:
        /*0008*/ 	.byte	0x03, 0x50
        /*000a*/ 	.short	0x0000


	//----- nvinfo : EIATTR_MAXREG_COUNT
	.align		4
        /*000c*/ 	.byte	0x03, 0x1b
        /*000e*/ 	.short	0x00ff


	//----- nvinfo : EIATTR_EXTERNS
	.align		4
        /*0010*/ 	.byte	0x04, 0x0f
        /*0012*/ 	.short	(.L_10 - .L_9)


	//   ....[0]....
	.align		4
.L_9:
        /*0014*/ 	.word	index@(vprintf)


	//----- nvinfo : EIATTR_MERCURY_ISA_VERSION
	.align		4
.L_10:
        /*0018*/ 	.byte	0x03, 0x5f
        /*001a*/ 	.short	0x0101


	//----- nvinfo : EIATTR_VRC_CTA_INIT_COUNT
	.align		4
        /*001c*/ 	.byte	0x02, 0x4a
	.zero		1
	.zero		1


	//----- nvinfo : EIATTR_SYSCALL_OFFSETS
	.align		4
        /*0020*/ 	.byte	0x04, 0x46
        /*0022*/ 	.short	(.L_12 - .L_11)


	//   ....[0]....
.L_11:
        /*0024*/ 	.word	0x000000f0


	//----- nvinfo : EIATTR_EXIT_INSTR_OFFSETS
	.align		4
.L_12:
        /*0028*/ 	.byte	0x04, 0x1c
        /*002a*/ 	.short	(.L_14 - .L_13)


	//   ....[0]....
.L_13:
        /*002c*/ 	.word	0x00000100


	//----- nvinfo : EIATTR_SW_WAR
	.align		4
.L_14:
        /*0030*/ 	.byte	0x04, 0x36
        /*0032*/ 	.short	(.L_16 - .L_15)
.L_15:
        /*0034*/ 	.word	0x00000008
.L_16:


//--------------------- .nv.callgraph             --------------------------
	.section	.nv.callgraph,"",@"SHT_CUDA_CALLGRAPH"
	.align	4
	.sectionentsize	8
	.align		4
        /*0000*/ 	.word	0x00000000
	.align		4
        /*0004*/ 	.word	0xffffffff
	.align		4
        /*0008*/ 	.word	index@(_Z17helloWorldFromGPUv)
	.align		4
        /*000c*/ 	.word	index@(vprintf)
	.align		4
        /*0010*/ 	.word	0x00000000
	.align		4
        /*0014*/ 	.word	0xfffffffe
	.align		4
        /*0018*/ 	.word	0x00000000
	.align		4
        /*001c*/ 	.word	0xfffffffd
	.align		4
        /*0020*/ 	.word	0x00000000
	.align		4
        /*0024*/ 	.word	0xfffffffc


//--------------------- .nv.constant4             --------------------------
	.section	.nv.constant4,"a",@progbits
	.align	8
	.align		8
.nv.constant4:
        /*0000*/ 	.dword	vprintf
	.align		8
        /*0008*/ 	.dword	$str


//--------------------- .text._Z17helloWorldFromGPUv --------------------------
	.section	.text._Z17helloWorldFromGPUv,"ax",@progbits
	.align	128
        .global         _Z17helloWorldFromGPUv
        .type           _Z17helloWorldFromGPUv,@function
        .size           _Z17helloWorldFromGPUv,(.L_x_2 - _Z17helloWorldFromGPUv)
        .other          _Z17helloWorldFromGPUv,@"STO_CUDA_ENTRY STV_DEFAULT"
_Z17helloWorldFromGPUv:
.text._Z17helloWorldFromGPUv:
[----:B------:R-:W0:Y:S01]  /*0000*/  LDC R1, c[0x0][0x37c] ;  /* 0x0000df00ff017b82 */ /* 0x000e220000000800 */
[----:B------:R-:W1:Y:S01]  /*0010*/  S2R R8, SR_CTAID.X ;  /* 0x0000000000087919 */ /* 0x000e620000002500 */
[----:B0-----:R-:W-:Y:S01]  /*0020*/  VIADD R1, R1, 0xfffffff8 ;  /* 0xfffffff801017836 */ /* 0x001fe20000000000 */
[----:B------:R-:W-:Y:S01]  /*0030*/  MOV R0, 0x0 ;  /* 0x0000000000007802 */ /* 0x000fe20000000f00 */
[----:B------:R-:W0:Y:S01]  /*0040*/  LDCU UR4, c[0x0][0x2f8] ;  /* 0x00005f00ff0477ac */ /* 0x000e220008000800 */
[----:B------:R-:W1:Y:S03]  /*0050*/  S2R R9, SR_TID.X ;  /* 0x0000000000097919 */ /* 0x000e660000002100 */
[----:B------:R2:W3:Y:S01]  /*0060*/  LDC.64 R2, c[0x4][R0] ;  /* 0x0100000000027b82 */ /* 0x0004e20000000a00 */
[----:B------:R-:W4:Y:S01]  /*0070*/  LDCU.64 UR6, c[0x4][0x8] ;  /* 0x01000100ff0677ac */ /* 0x000f220008000a00 */
[----:B------:R-:W5:Y:S01]  /*0080*/  LDCU UR5, c[0x0][0x2fc] ;  /* 0x00005f80ff0577ac */ /* 0x000f620008000800 */
[----:B0-----:R-:W-:Y:S01]  /*0090*/  IADD3 R6, P0, PT, R1, UR4, RZ ;  /* 0x0000000401067c10 */ /* 0x001fe2000ff1e0ff */
[----:B----4-:R-:W-:Y:S01]  /*00a0*/  IMAD.U32 R4, RZ, RZ, UR6 ;  /* 0x00000006ff047e24 */ /* 0x010fe2000f8e00ff */
[----:B------:R-:W-:-:S03]  /*00b0*/  MOV R5, UR7 ;  /* 0x0000000700057c02 */ /* 0x000fc60008000f00 */
[----:B-----5:R-:W-:Y:S01]  /*00c0*/  IMAD.X R7, RZ, RZ, UR5, P0 ;  /* 0x00000005ff077e24 */ /* 0x020fe200080e06ff */
[----:B-1----:R2:W-:Y:S07]  /*00d0*/  STL.64 [R1], R8 ;  /* 0x0000000801007387 */ /* 0x0025ee0000100a00 */
[----:B------:R-:W-:-:S07]  /*00e0*/  LEPC R20, `(.L_x_0) ;  /* 0x000000001014794e */ /* 0x000fce0000000000 */
[----:B--23--:R-:W-:Y:S05]  /*00f0*/  CALL.ABS.NOINC R2 ;  /* 0x0000000002007343 */ /* 0x00cfea0003c00000 */
.L_x_0:
[----:B------:R-:W-:Y:S05]  /*0100*/  EXIT ;  /* 0x000000000000794d */ /* 0x000fea0003800000 */
.L_x_1:
[----:B------:R-:W-:-:S00]  /*0110*/  BRA `(.L_x_1) ;  /* 0xfffffffc00fc7947 */ /* 0x000fc0000383ffff */
[----:B------:R-:W-:-:S00]  /*0120*/  NOP ;  /* 0x0000000000007918 */ /* 0x000fc00000000000 */
        /* <DEDUP_REMOVED lines=13> */
.L_x_2:


//--------------------- .nv.global.init           --------------------------
	.section	.nv.global.init,"aw",@progbits
.nv.global.init:
	.type		$str,@object
	.size		$str,(.L_0 - $str)
$str:
        /*0000*/ 	.byte	0x48, 0x65, 0x6c, 0x6c, 0x6f, 0x2c, 0x20, 0x57, 0x6f, 0x72, 0x6c, 0x64, 0x21, 0x20, 0x66, 0x72
        /*0010*/ 	.byte	0x6f, 0x6d, 0x20, 0x62, 0x6c, 0x6f, 0x63, 0x6b, 0x20, 0x25, 0x64, 0x2c, 0x20, 0x74, 0x68, 0x72
        /*0020*/ 	.byte	0x65, 0x61, 0x64, 0x20, 0x25, 0x64, 0x0a, 0x00
.L_0:


//--------------------- .nv.shared.reserved.0     --------------------------
	.section	.nv.shared.reserved.0,"aw",@nobits
	.weak		__nv_reservedSMEM_offset_0_alias
	.size		__nv_reservedSMEM_offset_0_alias, 0, 64
	.other		__nv_reservedSMEM_offset_0_alias,@"STO_CUDA_RESERVED_SHARED STV_DEFAULT"
__nv_reservedSMEM_offset_0_alias:
	.zero		0
	.zero		64


//--------------------- .nv.constant0._Z17helloWorldFromGPUv --------------------------
	.section	.nv.constant0._Z17helloWorldFromGPUv,"a",@progbits
	.sectionflags	@""
	.align	4
.nv.constant0._Z17helloWorldFromGPUv:
	.zero		896


//--------------------- SYMBOLS --------------------------

	.type		.nv.reservedSmem.offset0,@object
	.size		.nv.reservedSmem.offset0,0x4
	.type		vprintf,@function
